//
// Generated by NVIDIA NVVM Compiler
//
// Compiler Build ID: CL-36424714
// Cuda compilation tools, release 13.0, V13.0.88
// Based on NVVM 20.0.0
//

.version 9.0
.target sm_100
.address_size 64

	// .globl	_Z12helloFromGPUii
.extern .func  (.param .b32 func_retval0) vprintf
(
	.param .b64 vprintf_param_0,
	.param .b64 vprintf_param_1
)
;
.global .align 1 .b8 $str[47] = {72, 101, 108, 108, 111, 32, 87, 111, 114, 108, 100, 32, 102, 114, 111, 109, 32, 84, 104, 114, 101, 97, 100, 32, 40, 37, 100, 44, 32, 37, 100, 41, 32, 105, 110, 32, 66, 108, 111, 99, 107, 32, 37, 100, 33, 10};

.visible .entry _Z12helloFromGPUii(
	.param .u32 _Z12helloFromGPUii_param_0,
	.param .u32 _Z12helloFromGPUii_param_1
)
{
	.local .align 8 .b8 	__local_depot0[16];
	.reg .b64 	%SP;
	.reg .b64 	%SPL;
	.reg .b32 	%r<6>;
	.reg .b64 	%rd<5>;

	mov.u64 	%SPL, __local_depot0;
	cvta.local.u64 	%SP, %SPL;
	add.u64 	%rd1, %SP, 0;
	add.u64 	%rd2, %SPL, 0;
	mov.u32 	%r1, %ctaid.x;
	mov.u32 	%r2, %tid.x;
	mov.u32 	%r3, %tid.y;
	st.local.v2.u32 	[%rd2], {%r2, %r3};
	st.local.u32 	[%rd2+8], %r1;
	mov.u64 	%rd3, $str;
	cvta.global.u64 	%rd4, %rd3;
	{ // callseq 0, 0
	.param .b64 param0;
	st.param.b64 	[param0], %rd4;
	.param .b64 param1;
	st.param.b64 	[param1], %rd1;
	.param .b32 retval0;
	call.uni (retval0), 
	vprintf, 
	(
	param0, 
	param1
	);
	ld.param.b32 	%r4, [retval0];
	} // callseq 0
	ret;

}


// ===== COMPILED SASS (sm_100) =====

	.target	sm_100

	.elftype	@"ET_EXEC"


//--------------------- .note.nv.tkinfo           --------------------------
	.section	.note.nv.tkinfo,"",@"SHT_NOTE"
	.sectionflags	@"SHF_NOTE_NV_TKINFO"
	.tkinfo
        /*0018*/ 	.word	0x00000002
        /*0030*/ 	.string	""
        /*0030*/ 	.string	"ptxas"
        /*0030*/ 	.string	"Cuda compilation tools, release 13.0, V13.0.88"
        /*0030*/ 	.string	"Build cuda_13.0.r13.0/compiler.36424714_0"
        /*0030*/ 	.string	"-arch sm_100 -m 64 "



//--------------------- .note.nv.cuinfo           --------------------------
	.section	.note.nv.cuinfo,"",@"SHT_NOTE"
	.sectionflags	@"SHF_NOTE_NV_CUINFO"
        /*0018*/ 	.short	0x0002
        /*001a*/ 	.short	0x0064
        /*001c*/ 	.short	0x0082
	.zero		2


//--------------------- .nv.info                  --------------------------
	.section	.nv.info,"",@"SHT_CUDA_INFO"
	.align	4


	//----- nvinfo : EIATTR_REGCOUNT
	.align		4
        /*0000*/ 	.byte	0x04, 0x2f
        /*0002*/ 	.short	(.L_2 - .L_1)
	.align		4
.L_1:
        /*0004*/ 	.word	index@(_Z12helloFromGPUii)
        /*0008*/ 	.word	0x00000018


	//----- nvinfo : EIATTR_FRAME_SIZE
	.align		4
.L_2:
        /*000c*/ 	.byte	0x04, 0x11
        /*000e*/ 	.short	(.L_4 - .L_3)
	.align		4
.L_3:
        /*0010*/ 	.word	index@(_Z12helloFromGPUii)
        /*0014*/ 	.word	0x00000010


	//----- nvinfo : EIATTR_MIN_STACK_SIZE
	.align		4
.L_4:
        /*0018*/ 	.byte	0x04, 0x12
        /*001a*/ 	.short	(.L_6 - .L_5)
	.align		4
.L_5:
        /*001c*/ 	.word	index@(_Z12helloFromGPUii)
        /*0020*/ 	.word	0x00000010
.L_6:


//--------------------- .nv.compat                --------------------------
	.section	.nv.compat,"",@"SHT_CUDA_COMPAT_INFO"
	.align	4
        /*0000*/ 	.byte	0x02, 0x09, 0x00, 0x00, 0x02, 0x02, 0x01, 0x00, 0x02, 0x05, 0x05, 0x00, 0x03, 0x07, 0x01, 0x01
        /*0010*/ 	.byte	0x02, 0x03, 0x00, 0x00, 0x02, 0x06, 0x01, 0x00, 0x04, 0x0b, 0x08, 0x00, 0x09, 0x00, 0x00, 0x00
        /*0020*/ 	.byte	0x00, 0x00, 0x00, 0x00


//--------------------- .nv.info._Z12helloFromGPUii --------------------------
	.section	.nv.info._Z12helloFromGPUii,"",@"SHT_CUDA_INFO"
	.sectionflags	@""
	.align	4


	//----- nvinfo : EIATTR_CUDA_API_VERSION
	.align		4
        /*0000*/ 	.byte	0x04, 0x37
        /*0002*/ 	.short	(.L_8 - .L_7)
.L_7:
        /*0004*/ 	.word	0x00000082


	//----- nvinfo : EIATTR_KPARAM_INFO
	.align		4
.L_8:
        /*0008*/ 	.byte	0x04, 0x17
        /*000a*/ 	.short	(.L_10 - .L_9)
.L_9:
        /*000c*/ 	.word	0x00000000
        /*0010*/ 	.short	0x0001
        /*0012*/ 	.short	0x0004
        /*0014*/ 	.byte	0x00, 0xf0, 0x11, 0x00


	//----- nvinfo : EIATTR_KPARAM_INFO
	.align		4
.L_10:
        /*0018*/ 	.byte	0x04, 0x17
        /*001a*/ 	.short	(.L_12 - .L_11)
.L_11:
        /*001c*/ 	.word	0x00000000
        /*0020*/ 	.short	0x0000
        /*0022*/ 	.short	0x0000
        /*0024*/ 	.byte	0x00, 0xf0, 0x11, 0x00


	//----- nvinfo : EIATTR_SPARSE_MMA_MASK
	.align		4
.L_12:
        /*0028*/ 	.byte	0x03, 0x50
        /*002a*/ 	.short	0x0000


	//----- nvinfo : EIATTR_MAXREG_COUNT
	.align		4
        /*002c*/ 	.byte	0x03, 0x1b
        /*002e*/ 	.short	0x00ff


	//----- nvinfo : EIATTR_EXTERNS
	.align		4
        /*0030*/ 	.byte	0x04, 0x0f
        /*0032*/ 	.short	(.L_14 - .L_13)


	//   ....[0]....
	.align		4
.L_13:
        /*0034*/ 	.word	index@(vprintf)


	//----- nvinfo : EIATTR_MERCURY_ISA_VERSION
	.align		4
.L_14:
        /*0038*/ 	.byte	0x03, 0x5f
        /*003a*/ 	.short	0x0101


	//----- nvinfo : EIATTR_VRC_CTA_INIT_COUNT
	.align		4
        /*003c*/ 	.byte	0x02, 0x4a
	.zero		1
	.zero		1


	//----- nvinfo : EIATTR_SYSCALL_OFFSETS
	.align		4
        /*0040*/ 	.byte	0x04, 0x46
        /*0042*/ 	.short	(.L_16 - .L_15)


	//   ....[0]....
.L_15:
        /*0044*/ 	.word	0x00000110


	//----- nvinfo : EIATTR_EXIT_INSTR_OFFSETS
	.align		4
.L_16:
        /*0048*/ 	.byte	0x04, 0x1c
        /*004a*/ 	.short	(.L_18 - .L_17)


	//   ....[0]....
.L_17:
        /*004c*/ 	.word	0x00000120


	//----- nvinfo : EIATTR_CBANK_PARAM_SIZE
	.align		4
.L_18:
        /*0050*/ 	.byte	0x03, 0x19
        /*0052*/ 	.short	0x0008


	//----- nvinfo : EIATTR_PARAM_CBANK
	.align		4
        /*0054*/ 	.byte	0x04, 0x0a
        /*0056*/ 	.short	(.L_20 - .L_19)
	.align		4
.L_19:
        /*0058*/ 	.word	index@(.nv.constant0._Z12helloFromGPUii)
        /*005c*/ 	.short	0x0380
        /*005e*/ 	.short	0x0008


	//----- nvinfo : EIATTR_SW_WAR
	.align		4
.L_20:
        /*0060*/ 	.byte	0x04, 0x36
        /*0062*/ 	.short	(.L_22 - .L_21)
.L_21:
        /*0064*/ 	.word	0x00000008
.L_22:


//--------------------- .nv.callgraph             --------------------------
	.section	.nv.callgraph,"",@"SHT_CUDA_CALLGRAPH"
	.align	4
	.sectionentsize	8
	.align		4
        /*0000*/ 	.word	0x00000000
	.align		4
        /*0004*/ 	.word	0xffffffff
	.align		4
        /*0008*/ 	.word	index@(_Z12helloFromGPUii)
	.align		4
        /*000c*/ 	.word	index@(vprintf)
	.align		4
        /*0010*/ 	.word	0x00000000
	.align		4
        /*0014*/ 	.word	0xfffffffe
	.align		4
        /*0018*/ 	.word	0x00000000
	.align		4
        /*001c*/ 	.word	0xfffffffd
	.align		4
        /*0020*/ 	.word	0x00000000
	.align		4
        /*0024*/ 	.word	0xfffffffc


//--------------------- .nv.constant4             --------------------------
	.section	.nv.constant4,"a",@progbits
	.align	8
	.align		8
.nv.constant4:
        /*0000*/ 	.dword	vprintf
	.align		8
        /*0008*/ 	.dword	$str


//--------------------- .text._Z12helloFromGPUii  --------------------------
	.section	.text._Z12helloFromGPUii,"ax",@progbits
	.align	128
        .global         _Z12helloFromGPUii
        .type           _Z12helloFromGPUii,@function
        .size           _Z12helloFromGPUii,(.L_x_2 - _Z12helloFromGPUii)
        .other          _Z12helloFromGPUii,@"STO_CUDA_ENTRY STV_DEFAULT"
_Z12helloFromGPUii:
.text._Z12helloFromGPUii:
[----:B------:R-:W0:Y:S01]  /*0000*/  LDC R1, c[0x0][0x37c] ;  /* 0x0000df00ff017b82 */ /* 0x000e220000000800 */
[----:B------:R-:W1:Y:S01]  /*0010*/  S2R R10, SR_TID.X ;  /* 0x00000000000a7919 */ /* 0x000e620000002100 */
[----:B0-----:R-:W-:Y:S01]  /*0020*/  VIADD R1, R1, 0xfffffff0 ;  /* 0xfffffff001017836 */ /* 0x001fe20000000000 */
[----:B------:R-:W-:Y:S01]  /*0030*/  MOV R0, 0x0 ;  /* 0x0000000000007802 */ /* 0x000fe20000000f00 */
[----:B------:R-:W0:Y:S01]  /*0040*/  LDCU UR4, c[0x0][0x2f8] ;  /* 0x00005f00ff0477ac */ /* 0x000e220008000800 */
[----:B------:R-:W1:Y:S03]  /*0050*/  S2R R11, SR_TID.Y ;  /* 0x00000000000b7919 */ /* 0x000e660000002200 */
[----:B------:R2:W3:Y:S01]  /*0060*/  LDC.64 R2, c[0x4][R0] ;  /* 0x0100000000027b82 */ /* 0x0004e20000000a00 */
[----:B------:R-:W4:Y:S01]  /*0070*/  LDCU.64 UR6, c[0x4][0x8] ;  /* 0x01000100ff0677ac */ /* 0x000f220008000a00 */
[----:B------:R-:W5:Y:S01]  /*0080*/  S2R R8, SR_CTAID.X ;  /* 0x0000000000087919 */ /* 0x000f620000002500 */
[----:B------:R-:W2:Y:S01]  /*0090*/  LDCU UR5, c[0x0][0x2fc] ;  /* 0x00005f80ff0577ac */ /* 0x000ea20008000800 */
[----:B0-----:R-:W-:Y:S01]  /*00a0*/  IADD3 R6, P0, PT, R1, UR4, RZ ;  /* 0x0000000401067c10 */ /* 0x001fe2000ff1e0ff */
[----:B----4-:R-:W-:Y:S01]  /*00b0*/  IMAD.U32 R4, RZ, RZ, UR6 ;  /* 0x00000006ff047e24 */ /* 0x010fe2000f8e00ff */
[----:B------:R-:W-:-:S03]  /*00c0*/  MOV R5, UR7 ;  /* 0x0000000700057c02 */ /* 0x000fc60008000f00 */
[----:B--2---:R-:W-:Y:S01]  /*00d0*/  IMAD.X R7, RZ, RZ, UR5, P0 ;  /* 0x00000005ff077e24 */ /* 0x004fe200080e06ff */
[----:B-1----:R0:W-:Y:S04]  /*00e0*/  STL.64 [R1], R10 ;  /* 0x0000000a01007387 */ /* 0x0021e80000100a00 */
[----:B-----5:R0:W-:Y:S03]  /*00f0*/  STL [R1+0x8], R8 ;  /* 0x0000080801007387 */ /* 0x0201e60000100800 */
[----:B------:R-:W-:-:S07]  /*0100*/  LEPC R20, `(.L_x_0) ;  /* 0x000000001014794e */ /* 0x000fce0000000000 */
[----:B0--3--:R-:W-:Y:S05]  /*0110*/  CALL.ABS.NOINC R2 ;  /* 0x0000000002007343 */ /* 0x009fea0003c00000 */
.L_x_0:
[----:B------:R-:W-:Y:S05]  /*0120*/  EXIT ;  /* 0x000000000000794d */ /* 0x000fea0003800000 */
.L_x_1:
[----:B------:R-:W-:-:S00]  /*0130*/  BRA `(.L_x_1) ;  /* 0xfffffffc00fc7947 */ /* 0x000fc0000383ffff */
[----:B------:R-:W-:-:S00]  /*0140*/  NOP ;  /* 0x0000000000007918 */ /* 0x000fc00000000000 */
        /* <DEDUP_REMOVED lines=11> */
.L_x_2:


//--------------------- .nv.global.init           --------------------------
	.section	.nv.global.init,"aw",@progbits
.nv.global.init:
	.type		$str,@object
	.size		$str,(.L_0 - $str)
$str:
        /*0000*/ 	.byte	0x48, 0x65, 0x6c, 0x6c, 0x6f, 0x20, 0x57, 0x6f, 0x72, 0x6c, 0x64, 0x20, 0x66, 0x72, 0x6f, 0x6d
        /*0010*/ 	.byte	0x20, 0x54, 0x68, 0x72, 0x65, 0x61, 0x64, 0x20, 0x28, 0x25, 0x64, 0x2c, 0x20, 0x25, 0x64, 0x29
        /*0020*/ 	.byte	0x20, 0x69, 0x6e, 0x20, 0x42, 0x6c, 0x6f, 0x63, 0x6b, 0x20, 0x25, 0x64, 0x21, 0x0a, 0x00
.L_0:


//--------------------- .nv.shared.reserved.0     --------------------------
	.section	.nv.shared.reserved.0,"aw",@nobits
	.weak		__nv_reservedSMEM_offset_0_alias
	.size		__nv_reservedSMEM_offset_0_alias, 0, 64
	.other		__nv_reservedSMEM_offset_0_alias,@"STO_CUDA_RESERVED_SHARED STV_DEFAULT"
__nv_reservedSMEM_offset_0_alias:
	.zero		0
	.zero		64


//--------------------- .nv.constant0._Z12helloFromGPUii --------------------------
	.section	.nv.constant0._Z12helloFromGPUii,"a",@progbits
	.sectionflags	@""
	.align	4
.nv.constant0._Z12helloFromGPUii:
	.zero		904


//--------------------- SYMBOLS --------------------------

	.type		.nv.reservedSmem.offset0,@object
	.size		.nv.reservedSmem.offset0,0x4
	.type		vprintf,@function
